//
// Generated by NVIDIA NVVM Compiler
//
// Compiler Build ID: CL-36424714
// Cuda compilation tools, release 13.0, V13.0.88
// Based on NVVM 20.0.0
//

.version 9.0
.target sm_100
.address_size 64

	// .globl	_Z21kernel_init_referencePiS_S_ii
// _ZZ26kernel_top_left_processingPiS_iiiE19s_input_itemsets_nw has been demoted
// _ZZ26kernel_top_left_processingPiS_iiiE18s_input_itemsets_w has been demoted
// _ZZ30kernel_bottom_right_processingPiS_iiiE19s_input_itemsets_nw has been demoted
// _ZZ30kernel_bottom_right_processingPiS_iiiE18s_input_itemsets_n has been demoted

.visible .entry _Z21kernel_init_referencePiS_S_ii(
	.param .u64 .ptr .align 1 _Z21kernel_init_referencePiS_S_ii_param_0,
	.param .u64 .ptr .align 1 _Z21kernel_init_referencePiS_S_ii_param_1,
	.param .u64 .ptr .align 1 _Z21kernel_init_referencePiS_S_ii_param_2,
	.param .u32 _Z21kernel_init_referencePiS_S_ii_param_3,
	.param .u32 _Z21kernel_init_referencePiS_S_ii_param_4
)
{
	.reg .pred 	%p<4>;
	.reg .b32 	%r<17>;
	.reg .b64 	%rd<15>;

	ld.param.u64 	%rd1, [_Z21kernel_init_referencePiS_S_ii_param_0];
	ld.param.u64 	%rd2, [_Z21kernel_init_referencePiS_S_ii_param_1];
	ld.param.u64 	%rd3, [_Z21kernel_init_referencePiS_S_ii_param_2];
	ld.param.u32 	%r4, [_Z21kernel_init_referencePiS_S_ii_param_3];
	ld.param.u32 	%r3, [_Z21kernel_init_referencePiS_S_ii_param_4];
	mov.u32 	%r5, %tid.y;
	mov.u32 	%r6, %ctaid.y;
	mov.u32 	%r7, %ntid.y;
	mad.lo.s32 	%r1, %r6, %r7, %r5;
	mov.u32 	%r8, %tid.x;
	mov.u32 	%r9, %ctaid.x;
	mov.u32 	%r10, %ntid.x;
	mad.lo.s32 	%r2, %r9, %r10, %r8;
	setp.ge.s32 	%p1, %r1, %r4;
	setp.ge.s32 	%p2, %r2, %r3;
	or.pred  	%p3, %p1, %p2;
	@%p3 bra 	$L__BB0_2;
	cvta.to.global.u64 	%rd4, %rd3;
	cvta.to.global.u64 	%rd5, %rd2;
	cvta.to.global.u64 	%rd6, %rd1;
	mul.lo.s32 	%r11, %r3, %r1;
	mul.wide.s32 	%rd7, %r11, 4;
	add.s64 	%rd8, %rd4, %rd7;
	ld.global.u32 	%r12, [%rd8];
	mul.wide.s32 	%rd9, %r2, 4;
	add.s64 	%rd10, %rd4, %rd9;
	ld.global.u32 	%r13, [%rd10];
	mad.lo.s32 	%r14, %r12, 24, %r13;
	mul.wide.s32 	%rd11, %r14, 4;
	add.s64 	%rd12, %rd5, %rd11;
	ld.global.u32 	%r15, [%rd12];
	add.s32 	%r16, %r11, %r2;
	mul.wide.s32 	%rd13, %r16, 4;
	add.s64 	%rd14, %rd6, %rd13;
	st.global.u32 	[%rd14], %r15;
$L__BB0_2:
	ret;

}
	// .globl	_Z26kernel_init_input_itemsetsPiii
.visible .entry _Z26kernel_init_input_itemsetsPiii(
	.param .u64 .ptr .align 1 _Z26kernel_init_input_itemsetsPiii_param_0,
	.param .u32 _Z26kernel_init_input_itemsetsPiii_param_1,
	.param .u32 _Z26kernel_init_input_itemsetsPiii_param_2
)
{
	.reg .pred 	%p<2>;
	.reg .b32 	%r<10>;
	.reg .b64 	%rd<7>;

	ld.param.u64 	%rd1, [_Z26kernel_init_input_itemsetsPiii_param_0];
	ld.param.u32 	%r2, [_Z26kernel_init_input_itemsetsPiii_param_1];
	ld.param.u32 	%r3, [_Z26kernel_init_input_itemsetsPiii_param_2];
	mov.u32 	%r4, %tid.x;
	mov.u32 	%r5, %ctaid.x;
	mov.u32 	%r6, %ntid.x;
	mad.lo.s32 	%r1, %r5, %r6, %r4;
	setp.ge.s32 	%p1, %r1, %r2;
	@%p1 bra 	$L__BB1_2;
	cvta.to.global.u64 	%rd2, %rd1;
	mul.lo.s32 	%r7, %r1, %r3;
	neg.s32 	%r8, %r7;
	mul.lo.s32 	%r9, %r2, %r1;
	mul.wide.s32 	%rd3, %r9, 4;
	add.s64 	%rd4, %rd2, %rd3;
	st.global.u32 	[%rd4], %r8;
	mul.wide.s32 	%rd5, %r1, 4;
	add.s64 	%rd6, %rd2, %rd5;
	st.global.u32 	[%rd6], %r8;
$L__BB1_2:
	ret;

}
	// .globl	_Z26kernel_top_left_processingPiS_iii
.visible .entry _Z26kernel_top_left_processingPiS_iii(
	.param .u64 .ptr .align 1 _Z26kernel_top_left_processingPiS_iii_param_0,
	.param .u64 .ptr .align 1 _Z26kernel_top_left_processingPiS_iii_param_1,
	.param .u32 _Z26kernel_top_left_processingPiS_iii_param_2,
	.param .u32 _Z26kernel_top_left_processingPiS_iii_param_3,
	.param .u32 _Z26kernel_top_left_processingPiS_iii_param_4
)
{
	.reg .pred 	%p<3>;
	.reg .b32 	%r<31>;
	.reg .b64 	%rd<11>;
	// demoted variable
	.shared .align 4 .b8 _ZZ26kernel_top_left_processingPiS_iiiE19s_input_itemsets_nw[4096];
	// demoted variable
	.shared .align 4 .b8 _ZZ26kernel_top_left_processingPiS_iiiE18s_input_itemsets_w[4100];
	ld.param.u64 	%rd3, [_Z26kernel_top_left_processingPiS_iii_param_0];
	ld.param.u64 	%rd4, [_Z26kernel_top_left_processingPiS_iii_param_1];
	ld.param.u32 	%r6, [_Z26kernel_top_left_processingPiS_iii_param_2];
	ld.param.u32 	%r4, [_Z26kernel_top_left_processingPiS_iii_param_3];
	ld.param.u32 	%r5, [_Z26kernel_top_left_processingPiS_iii_param_4];
	cvta.to.global.u64 	%rd5, %rd4;
	cvta.to.global.u64 	%rd6, %rd3;
	mov.u32 	%r7, %tid.x;
	mov.u32 	%r8, %ctaid.x;
	mov.u32 	%r9, %ntid.x;
	mad.lo.s32 	%r1, %r8, %r9, %r7;
	mad.lo.s32 	%r10, %r6, %r1, %r6;
	sub.s32 	%r11, %r4, %r1;
	add.s32 	%r12, %r11, %r10;
	add.s32 	%r13, %r12, 1;
	not.b32 	%r14, %r6;
	add.s32 	%r15, %r13, %r14;
	mul.wide.s32 	%rd7, %r15, 4;
	add.s64 	%rd1, %rd6, %rd7;
	ld.global.u32 	%r16, [%rd1];
	mul.wide.s32 	%rd8, %r13, 4;
	add.s64 	%rd9, %rd5, %rd8;
	ld.global.u32 	%r17, [%rd9];
	add.s32 	%r18, %r17, %r16;
	shl.b32 	%r19, %r7, 2;
	mov.u32 	%r20, _ZZ26kernel_top_left_processingPiS_iiiE19s_input_itemsets_nw;
	add.s32 	%r2, %r20, %r19;
	st.shared.u32 	[%r2], %r18;
	mul.wide.s32 	%rd10, %r12, 4;
	add.s64 	%rd2, %rd6, %rd10;
	ld.global.u32 	%r21, [%rd2];
	mov.u32 	%r22, _ZZ26kernel_top_left_processingPiS_iiiE18s_input_itemsets_w;
	add.s32 	%r3, %r22, %r19;
	st.shared.u32 	[%r3+4], %r21;
	setp.ne.s32 	%p1, %r7, 0;
	@%p1 bra 	$L__BB2_2;
	ld.global.u32 	%r23, [%rd1+4];
	st.shared.u32 	[_ZZ26kernel_top_left_processingPiS_iiiE18s_input_itemsets_w], %r23;
$L__BB2_2:
	bar.sync 	0;
	setp.lt.s32 	%p2, %r4, %r1;
	@%p2 bra 	$L__BB2_4;
	ld.shared.u32 	%r24, [%r2];
	ld.shared.u32 	%r25, [%r3+4];
	sub.s32 	%r26, %r25, %r5;
	ld.shared.u32 	%r27, [%r3];
	sub.s32 	%r28, %r27, %r5;
	max.s32 	%r29, %r24, %r26;
	max.s32 	%r30, %r29, %r28;
	st.global.u32 	[%rd2+4], %r30;
$L__BB2_4:
	ret;

}
	// .globl	_Z30kernel_bottom_right_processingPiS_iii
.visible .entry _Z30kernel_bottom_right_processingPiS_iii(
	.param .u64 .ptr .align 1 _Z30kernel_bottom_right_processingPiS_iii_param_0,
	.param .u64 .ptr .align 1 _Z30kernel_bottom_right_processingPiS_iii_param_1,
	.param .u32 _Z30kernel_bottom_right_processingPiS_iii_param_2,
	.param .u32 _Z30kernel_bottom_right_processingPiS_iii_param_3,
	.param .u32 _Z30kernel_bottom_right_processingPiS_iii_param_4
)
{
	.reg .pred 	%p<3>;
	.reg .b32 	%r<30>;
	.reg .b64 	%rd<13>;
	// demoted variable
	.shared .align 4 .b8 _ZZ30kernel_bottom_right_processingPiS_iiiE19s_input_itemsets_nw[4096];
	// demoted variable
	.shared .align 4 .b8 _ZZ30kernel_bottom_right_processingPiS_iiiE18s_input_itemsets_n[4100];
	ld.param.u64 	%rd2, [_Z30kernel_bottom_right_processingPiS_iii_param_0];
	ld.param.u64 	%rd3, [_Z30kernel_bottom_right_processingPiS_iii_param_1];
	ld.param.u32 	%r6, [_Z30kernel_bottom_right_processingPiS_iii_param_2];
	ld.param.u32 	%r4, [_Z30kernel_bottom_right_processingPiS_iii_param_3];
	ld.param.u32 	%r5, [_Z30kernel_bottom_right_processingPiS_iii_param_4];
	cvta.to.global.u64 	%rd4, %rd3;
	cvta.to.global.u64 	%rd5, %rd2;
	mov.u32 	%r7, %tid.x;
	mov.u32 	%r8, %ctaid.x;
	mov.u32 	%r9, %ntid.x;
	mad.lo.s32 	%r1, %r8, %r9, %r7;
	sub.s32 	%r10, %r6, %r1;
	add.s32 	%r11, %r10, -2;
	add.s32 	%r12, %r6, %r1;
	sub.s32 	%r13, %r12, %r4;
	mad.lo.s32 	%r14, %r11, %r6, %r13;
	cvt.s64.s32 	%rd6, %r6;
	cvt.s64.s32 	%rd7, %r14;
	sub.s64 	%rd8, %rd7, %rd6;
	shl.b64 	%rd9, %rd8, 2;
	add.s64 	%rd10, %rd5, %rd9;
	ld.global.u32 	%r15, [%rd10+-12];
	mul.wide.s32 	%rd11, %r14, 4;
	add.s64 	%rd12, %rd4, %rd11;
	ld.global.u32 	%r16, [%rd12+-8];
	add.s32 	%r17, %r16, %r15;
	shl.b32 	%r18, %r7, 2;
	mov.u32 	%r19, _ZZ30kernel_bottom_right_processingPiS_iiiE19s_input_itemsets_nw;
	add.s32 	%r2, %r19, %r18;
	st.shared.u32 	[%r2], %r17;
	ld.global.u32 	%r20, [%rd10+-8];
	mov.u32 	%r21, _ZZ30kernel_bottom_right_processingPiS_iiiE18s_input_itemsets_n;
	add.s32 	%r3, %r21, %r18;
	st.shared.u32 	[%r3+4], %r20;
	setp.ne.s32 	%p1, %r7, 0;
	add.s64 	%rd1, %rd5, %rd11;
	@%p1 bra 	$L__BB3_2;
	ld.global.u32 	%r22, [%rd1+-12];
	st.shared.u32 	[_ZZ30kernel_bottom_right_processingPiS_iiiE18s_input_itemsets_n], %r22;
$L__BB3_2:
	bar.sync 	0;
	setp.gt.s32 	%p2, %r1, %r4;
	@%p2 bra 	$L__BB3_4;
	ld.shared.u32 	%r23, [%r2];
	ld.shared.u32 	%r24, [%r3+4];
	sub.s32 	%r25, %r24, %r5;
	ld.shared.u32 	%r26, [%r3];
	sub.s32 	%r27, %r26, %r5;
	max.s32 	%r28, %r23, %r25;
	max.s32 	%r29, %r28, %r27;
	st.global.u32 	[%rd1+-8], %r29;
$L__BB3_4:
	ret;

}


// ===== COMPILED SASS (sm_100) =====

	.target	sm_100

	.elftype	@"ET_EXEC"


//--------------------- .note.nv.tkinfo           --------------------------
	.section	.note.nv.tkinfo,"",@"SHT_NOTE"
	.sectionflags	@"SHF_NOTE_NV_TKINFO"
	.tkinfo
        /*0018*/ 	.word	0x00000002
        /*0030*/ 	.string	""
        /*0030*/ 	.string	"ptxas"
        /*0030*/ 	.string	"Cuda compilation tools, release 13.0, V13.0.88"
        /*0030*/ 	.string	"Build cuda_13.0.r13.0/compiler.36424714_0"
        /*0030*/ 	.string	"-arch sm_100 -m 64 "



//--------------------- .note.nv.cuinfo           --------------------------
	.section	.note.nv.cuinfo,"",@"SHT_NOTE"
	.sectionflags	@"SHF_NOTE_NV_CUINFO"
        /*0018*/ 	.short	0x0002
        /*001a*/ 	.short	0x0064
        /*001c*/ 	.short	0x0082
	.zero		2


//--------------------- .nv.info                  --------------------------
	.section	.nv.info,"",@"SHT_CUDA_INFO"
	.align	4


	//----- nvinfo : EIATTR_REGCOUNT
	.align		4
        /*0000*/ 	.byte	0x04, 0x2f
        /*0002*/ 	.short	(.L_1 - .L_0)
	.align		4
.L_0:
        /*0004*/ 	.word	index@(_Z21kernel_init_referencePiS_S_ii)
        /*0008*/ 	.word	0x0000000e


	//----- nvinfo : EIATTR_FRAME_SIZE
	.align		4
.L_1:
        /*000c*/ 	.byte	0x04, 0x11
        /*000e*/ 	.short	(.L_3 - .L_2)
	.align		4
.L_2:
        /*0010*/ 	.word	index@(_Z21kernel_init_referencePiS_S_ii)
        /*0014*/ 	.word	0x00000000


	//----- nvinfo : EIATTR_REGCOUNT
	.align		4
.L_3:
        /*0018*/ 	.byte	0x04, 0x2f
        /*001a*/ 	.short	(.L_5 - .L_4)
	.align		4
.L_4:
        /*001c*/ 	.word	index@(_Z26kernel_init_input_itemsetsPiii)
        /*0020*/ 	.word	0x0000000c


	//----- nvinfo : EIATTR_FRAME_SIZE
	.align		4
.L_5:
        /*0024*/ 	.byte	0x04, 0x11
        /*0026*/ 	.short	(.L_7 - .L_6)
	.align		4
.L_6:
        /*0028*/ 	.word	index@(_Z26kernel_init_input_itemsetsPiii)
        /*002c*/ 	.word	0x00000000


	//----- nvinfo : EIATTR_REGCOUNT
	.align		4
.L_7:
        /*0030*/ 	.byte	0x04, 0x2f
        /*0032*/ 	.short	(.L_9 - .L_8)
	.align		4
.L_8:
        /*0034*/ 	.word	index@(_Z26kernel_top_left_processingPiS_iii)
        /*0038*/ 	.word	0x00000010


	//----- nvinfo : EIATTR_FRAME_SIZE
	.align		4
.L_9:
        /*003c*/ 	.byte	0x04, 0x11
        /*003e*/ 	.short	(.L_11 - .L_10)
	.align		4
.L_10:
        /*0040*/ 	.word	index@(_Z26kernel_top_left_processingPiS_iii)
        /*0044*/ 	.word	0x00000000


	//----- nvinfo : EIATTR_REGCOUNT
	.align		4
.L_11:
        /*0048*/ 	.byte	0x04, 0x2f
        /*004a*/ 	.short	(.L_13 - .L_12)
	.align		4
.L_12:
        /*004c*/ 	.word	index@(_Z30kernel_bottom_right_processingPiS_iii)
        /*0050*/ 	.word	0x0000000f


	//----- nvinfo : EIATTR_FRAME_SIZE
	.align		4
.L_13:
        /*0054*/ 	.byte	0x04, 0x11
        /*0056*/ 	.short	(.L_15 - .L_14)
	.align		4
.L_14:
        /*0058*/ 	.word	index@(_Z30kernel_bottom_right_processingPiS_iii)
        /*005c*/ 	.word	0x00000000


	//----- nvinfo : EIATTR_MIN_STACK_SIZE
	.align		4
.L_15:
        /*0060*/ 	.byte	0x04, 0x12
        /*0062*/ 	.short	(.L_17 - .L_16)
	.align		4
.L_16:
        /*0064*/ 	.word	index@(_Z30kernel_bottom_right_processingPiS_iii)
        /*0068*/ 	.word	0x00000000


	//----- nvinfo : EIATTR_MIN_STACK_SIZE
	.align		4
.L_17:
        /*006c*/ 	.byte	0x04, 0x12
        /*006e*/ 	.short	(.L_19 - .L_18)
	.align		4
.L_18:
        /*0070*/ 	.word	index@(_Z26kernel_top_left_processingPiS_iii)
        /*0074*/ 	.word	0x00000000


	//----- nvinfo : EIATTR_MIN_STACK_SIZE
	.align		4
.L_19:
        /*0078*/ 	.byte	0x04, 0x12
        /*007a*/ 	.short	(.L_21 - .L_20)
	.align		4
.L_20:
        /*007c*/ 	.word	index@(_Z26kernel_init_input_itemsetsPiii)
        /*0080*/ 	.word	0x00000000


	//----- nvinfo : EIATTR_MIN_STACK_SIZE
	.align		4
.L_21:
        /*0084*/ 	.byte	0x04, 0x12
        /*0086*/ 	.short	(.L_23 - .L_22)
	.align		4
.L_22:
        /*0088*/ 	.word	index@(_Z21kernel_init_referencePiS_S_ii)
        /*008c*/ 	.word	0x00000000
.L_23:


//--------------------- .nv.compat                --------------------------
	.section	.nv.compat,"",@"SHT_CUDA_COMPAT_INFO"
	.align	4
        /*0000*/ 	.byte	0x02, 0x09, 0x00, 0x00, 0x02, 0x02, 0x01, 0x00, 0x02, 0x05, 0x05, 0x00, 0x03, 0x07, 0x01, 0x01
        /*0010*/ 	.byte	0x02, 0x03, 0x00, 0x00, 0x02, 0x06, 0x01, 0x00, 0x04, 0x0b, 0x08, 0x00, 0x09, 0x00, 0x00, 0x00
        /*0020*/ 	.byte	0x00, 0x00, 0x00, 0x00


//--------------------- .nv.info._Z30kernel_bottom_right_processingPiS_iii --------------------------
	.section	.nv.info._Z30kernel_bottom_right_processingPiS_iii,"",@"SHT_CUDA_INFO"
	.sectionflags	@""
	.align	4


	//----- nvinfo : EIATTR_CUDA_API_VERSION
	.align		4
        /*0000*/ 	.byte	0x04, 0x37
        /*0002*/ 	.short	(.L_25 - .L_24)
.L_24:
        /*0004*/ 	.word	0x00000082


	//----- nvinfo : EIATTR_KPARAM_INFO
	.align		4
.L_25:
        /*0008*/ 	.byte	0x04, 0x17
        /*000a*/ 	.short	(.L_27 - .L_26)
.L_26:
        /*000c*/ 	.word	0x00000000
        /*0010*/ 	.short	0x0004
        /*0012*/ 	.short	0x0018
        /*0014*/ 	.byte	0x00, 0xf0, 0x11, 0x00


	//----- nvinfo : EIATTR_KPARAM_INFO
	.align		4
.L_27:
        /*0018*/ 	.byte	0x04, 0x17
        /*001a*/ 	.short	(.L_29 - .L_28)
.L_28:
        /*001c*/ 	.word	0x00000000
        /*0020*/ 	.short	0x0003
        /*0022*/ 	.short	0x0014
        /*0024*/ 	.byte	0x00, 0xf0, 0x11, 0x00


	//----- nvinfo : EIATTR_KPARAM_INFO
	.align		4
.L_29:
        /*0028*/ 	.byte	0x04, 0x17
        /*002a*/ 	.short	(.L_31 - .L_30)
.L_30:
        /*002c*/ 	.word	0x00000000
        /*0030*/ 	.short	0x0002
        /*0032*/ 	.short	0x0010
        /*0034*/ 	.byte	0x00, 0xf0, 0x11, 0x00


	//----- nvinfo : EIATTR_KPARAM_INFO
	.align		4
.L_31:
        /*0038*/ 	.byte	0x04, 0x17
        /*003a*/ 	.short	(.L_33 - .L_32)
.L_32:
        /*003c*/ 	.word	0x00000000
        /*0040*/ 	.short	0x0001
        /*0042*/ 	.short	0x0008
        /*0044*/ 	.byte	0x00, 0xf5, 0x21, 0x00


	//----- nvinfo : EIATTR_KPARAM_INFO
	.align		4
.L_33:
        /*0048*/ 	.byte	0x04, 0x17
        /*004a*/ 	.short	(.L_35 - .L_34)
.L_34:
        /*004c*/ 	.word	0x00000000
        /*0050*/ 	.short	0x0000
        /*0052*/ 	.short	0x0000
        /*0054*/ 	.byte	0x00, 0xf5, 0x21, 0x00


	//----- nvinfo : EIATTR_SPARSE_MMA_MASK
	.align		4
.L_35:
        /*0058*/ 	.byte	0x03, 0x50
        /*005a*/ 	.short	0x0000


	//----- nvinfo : EIATTR_MAXREG_COUNT
	.align		4
        /*005c*/ 	.byte	0x03, 0x1b
        /*005e*/ 	.short	0x00ff


	//----- nvinfo : EIATTR_NUM_BARRIERS
	.align		4
        /*0060*/ 	.byte	0x02, 0x4c
        /*0062*/ 	.byte	0x01
	.zero		1


	//----- nvinfo : EIATTR_MERCURY_ISA_VERSION
	.align		4
        /*0064*/ 	.byte	0x03, 0x5f
        /*0066*/ 	.short	0x0101


	//----- nvinfo : EIATTR_VRC_CTA_INIT_COUNT
	.align		4
        /*0068*/ 	.byte	0x02, 0x4a
	.zero		1
	.zero		1


	//----- nvinfo : EIATTR_EXIT_INSTR_OFFSETS
	.align		4
        /*006c*/ 	.byte	0x04, 0x1c
        /*006e*/ 	.short	(.L_37 - .L_36)


	//   ....[0]....
.L_36:
        /*0070*/ 	.word	0x00000260


	//   ....[1]....
        /*0074*/ 	.word	0x000002e0


	//----- nvinfo : EIATTR_CBANK_PARAM_SIZE
	.align		4
.L_37:
        /*0078*/ 	.byte	0x03, 0x19
        /*007a*/ 	.short	0x001c


	//----- nvinfo : EIATTR_PARAM_CBANK
	.align		4
        /*007c*/ 	.byte	0x04, 0x0a
        /*007e*/ 	.short	(.L_39 - .L_38)
	.align		4
.L_38:
        /*0080*/ 	.word	index@(.nv.constant0._Z30kernel_bottom_right_processingPiS_iii)
        /*0084*/ 	.short	0x0380
        /*0086*/ 	.short	0x001c


	//----- nvinfo : EIATTR_SW_WAR
	.align		4
.L_39:
        /*0088*/ 	.byte	0x04, 0x36
        /*008a*/ 	.short	(.L_41 - .L_40)
.L_40:
        /*008c*/ 	.word	0x00000008
.L_41:


//--------------------- .nv.info._Z26kernel_top_left_processingPiS_iii --------------------------
	.section	.nv.info._Z26kernel_top_left_processingPiS_iii,"",@"SHT_CUDA_INFO"
	.sectionflags	@""
	.align	4


	//----- nvinfo : EIATTR_CUDA_API_VERSION
	.align		4
        /*0000*/ 	.byte	0x04, 0x37
        /*0002*/ 	.short	(.L_43 - .L_42)
.L_42:
        /*0004*/ 	.word	0x00000082


	//----- nvinfo : EIATTR_KPARAM_INFO
	.align		4
.L_43:
        /*0008*/ 	.byte	0x04, 0x17
        /*000a*/ 	.short	(.L_45 - .L_44)
.L_44:
        /*000c*/ 	.word	0x00000000
        /*0010*/ 	.short	0x0004
        /*0012*/ 	.short	0x0018
        /*0014*/ 	.byte	0x00, 0xf0, 0x11, 0x00


	//----- nvinfo : EIATTR_KPARAM_INFO
	.align		4
.L_45:
        /*0018*/ 	.byte	0x04, 0x17
        /*001a*/ 	.short	(.L_47 - .L_46)
.L_46:
        /*001c*/ 	.word	0x00000000
        /*0020*/ 	.short	0x0003
        /*0022*/ 	.short	0x0014
        /*0024*/ 	.byte	0x00, 0xf0, 0x11, 0x00


	//----- nvinfo : EIATTR_KPARAM_INFO
	.align		4
.L_47:
        /*0028*/ 	.byte	0x04, 0x17
        /*002a*/ 	.short	(.L_49 - .L_48)
.L_48:
        /*002c*/ 	.word	0x00000000
        /*0030*/ 	.short	0x0002
        /*0032*/ 	.short	0x0010
        /*0034*/ 	.byte	0x00, 0xf0, 0x11, 0x00


	//----- nvinfo : EIATTR_KPARAM_INFO
	.align		4
.L_49:
        /*0038*/ 	.byte	0x04, 0x17
        /*003a*/ 	.short	(.L_51 - .L_50)
.L_50:
        /*003c*/ 	.word	0x00000000
        /*0040*/ 	.short	0x0001
        /*0042*/ 	.short	0x0008
        /*0044*/ 	.byte	0x00, 0xf5, 0x21, 0x00


	//----- nvinfo : EIATTR_KPARAM_INFO
	.align		4
.L_51:
        /*0048*/ 	.byte	0x04, 0x17
        /*004a*/ 	.short	(.L_53 - .L_52)
.L_52:
        /*004c*/ 	.word	0x00000000
        /*0050*/ 	.short	0x0000
        /*0052*/ 	.short	0x0000
        /*0054*/ 	.byte	0x00, 0xf5, 0x21, 0x00


	//----- nvinfo : EIATTR_SPARSE_MMA_MASK
	.align		4
.L_53:
        /*0058*/ 	.byte	0x03, 0x50
        /*005a*/ 	.short	0x0000


	//----- nvinfo : EIATTR_MAXREG_COUNT
	.align		4
        /*005c*/ 	.byte	0x03, 0x1b
        /*005e*/ 	.short	0x00ff


	//----- nvinfo : EIATTR_NUM_BARRIERS
	.align		4
        /*0060*/ 	.byte	0x02, 0x4c
        /*0062*/ 	.byte	0x01
	.zero		1


	//----- nvinfo : EIATTR_MERCURY_ISA_VERSION
	.align		4
        /*0064*/ 	.byte	0x03, 0x5f
        /*0066*/ 	.short	0x0101


	//----- nvinfo : EIATTR_VRC_CTA_INIT_COUNT
	.align		4
        /*0068*/ 	.byte	0x02, 0x4a
	.zero		1
	.zero		1


	//----- nvinfo : EIATTR_EXIT_INSTR_OFFSETS
	.align		4
        /*006c*/ 	.byte	0x04, 0x1c
        /*006e*/ 	.short	(.L_55 - .L_54)


	//   ....[0]....
.L_54:
        /*0070*/ 	.word	0x00000230


	//   ....[1]....
        /*0074*/ 	.word	0x000002b0


	//----- nvinfo : EIATTR_CBANK_PARAM_SIZE
	.align		4
.L_55:
        /*0078*/ 	.byte	0x03, 0x19
        /*007a*/ 	.short	0x001c


	//----- nvinfo : EIATTR_PARAM_CBANK
	.align		4
        /*007c*/ 	.byte	0x04, 0x0a
        /*007e*/ 	.short	(.L_57 - .L_56)
	.align		4
.L_56:
        /*0080*/ 	.word	index@(.nv.constant0._Z26kernel_top_left_processingPiS_iii)
        /*0084*/ 	.short	0x0380
        /*0086*/ 	.short	0x001c


	//----- nvinfo : EIATTR_SW_WAR
	.align		4
.L_57:
        /*0088*/ 	.byte	0x04, 0x36
        /*008a*/ 	.short	(.L_59 - .L_58)
.L_58:
        /*008c*/ 	.word	0x00000008
.L_59:


//--------------------- .nv.info._Z26kernel_init_input_itemsetsPiii --------------------------
	.section	.nv.info._Z26kernel_init_input_itemsetsPiii,"",@"SHT_CUDA_INFO"
	.sectionflags	@""
	.align	4


	//----- nvinfo : EIATTR_CUDA_API_VERSION
	.align		4
        /*0000*/ 	.byte	0x04, 0x37
        /*0002*/ 	.short	(.L_61 - .L_60)
.L_60:
        /*0004*/ 	.word	0x00000082


	//----- nvinfo : EIATTR_KPARAM_INFO
	.align		4
.L_61:
        /*0008*/ 	.byte	0x04, 0x17
        /*000a*/ 	.short	(.L_63 - .L_62)
.L_62:
        /*000c*/ 	.word	0x00000000
        /*0010*/ 	.short	0x0002
        /*0012*/ 	.short	0x000c
        /*0014*/ 	.byte	0x00, 0xf0, 0x11, 0x00


	//----- nvinfo : EIATTR_KPARAM_INFO
	.align		4
.L_63:
        /*0018*/ 	.byte	0x04, 0x17
        /*001a*/ 	.short	(.L_65 - .L_64)
.L_64:
        /*001c*/ 	.word	0x00000000
        /*0020*/ 	.short	0x0001
        /*0022*/ 	.short	0x0008
        /*0024*/ 	.byte	0x00, 0xf0, 0x11, 0x00


	//----- nvinfo : EIATTR_KPARAM_INFO
	.align		4
.L_65:
        /*0028*/ 	.byte	0x04, 0x17
        /*002a*/ 	.short	(.L_67 - .L_66)
.L_66:
        /*002c*/ 	.word	0x00000000
        /*0030*/ 	.short	0x0000
        /*0032*/ 	.short	0x0000
        /*0034*/ 	.byte	0x00, 0xf5, 0x21, 0x00


	//----- nvinfo : EIATTR_SPARSE_MMA_MASK
	.align		4
.L_67:
        /*0038*/ 	.byte	0x03, 0x50
        /*003a*/ 	.short	0x0000


	//----- nvinfo : EIATTR_MAXREG_COUNT
	.align		4
        /*003c*/ 	.byte	0x03, 0x1b
        /*003e*/ 	.short	0x00ff


	//----- nvinfo : EIATTR_MERCURY_ISA_VERSION
	.align		4
        /*0040*/ 	.byte	0x03, 0x5f
        /*0042*/ 	.short	0x0101


	//----- nvinfo : EIATTR_VRC_CTA_INIT_COUNT
	.align		4
        /*0044*/ 	.byte	0x02, 0x4a
	.zero		1
	.zero		1


	//----- nvinfo : EIATTR_EXIT_INSTR_OFFSETS
	.align		4
        /*0048*/ 	.byte	0x04, 0x1c
        /*004a*/ 	.short	(.L_69 - .L_68)


	//   ....[0]....
.L_68:
        /*004c*/ 	.word	0x00000070


	//   ....[1]....
        /*0050*/ 	.word	0x00000120


	//----- nvinfo : EIATTR_CBANK_PARAM_SIZE
	.align		4
.L_69:
        /*0054*/ 	.byte	0x03, 0x19
        /*0056*/ 	.short	0x0010


	//----- nvinfo : EIATTR_PARAM_CBANK
	.align		4
        /*0058*/ 	.byte	0x04, 0x0a
        /*005a*/ 	.short	(.L_71 - .L_70)
	.align		4
.L_70:
        /*005c*/ 	.word	index@(.nv.constant0._Z26kernel_init_input_itemsetsPiii)
        /*0060*/ 	.short	0x0380
        /*0062*/ 	.short	0x0010


	//----- nvinfo : EIATTR_SW_WAR
	.align		4
.L_71:
        /*0064*/ 	.byte	0x04, 0x36
        /*0066*/ 	.short	(.L_73 - .L_72)
.L_72:
        /*0068*/ 	.word	0x00000008
.L_73:


//--------------------- .nv.info._Z21kernel_init_referencePiS_S_ii --------------------------
	.section	.nv.info._Z21kernel_init_referencePiS_S_ii,"",@"SHT_CUDA_INFO"
	.sectionflags	@""
	.align	4


	//----- nvinfo : EIATTR_CUDA_API_VERSION
	.align		4
        /*0000*/ 	.byte	0x04, 0x37
        /*0002*/ 	.short	(.L_75 - .L_74)
.L_74:
        /*0004*/ 	.word	0x00000082


	//----- nvinfo : EIATTR_KPARAM_INFO
	.align		4
.L_75:
        /*0008*/ 	.byte	0x04, 0x17
        /*000a*/ 	.short	(.L_77 - .L_76)
.L_76:
        /*000c*/ 	.word	0x00000000
        /*0010*/ 	.short	0x0004
        /*0012*/ 	.short	0x001c
        /*0014*/ 	.byte	0x00, 0xf0, 0x11, 0x00


	//----- nvinfo : EIATTR_KPARAM_INFO
	.align		4
.L_77:
        /*0018*/ 	.byte	0x04, 0x17
        /*001a*/ 	.short	(.L_79 - .L_78)
.L_78:
        /*001c*/ 	.word	0x00000000
        /*0020*/ 	.short	0x0003
        /*0022*/ 	.short	0x0018
        /*0024*/ 	.byte	0x00, 0xf0, 0x11, 0x00


	//----- nvinfo : EIATTR_KPARAM_INFO
	.align		4
.L_79:
        /*0028*/ 	.byte	0x04, 0x17
        /*002a*/ 	.short	(.L_81 - .L_80)
.L_80:
        /*002c*/ 	.word	0x00000000
        /*0030*/ 	.short	0x0002
        /*0032*/ 	.short	0x0010
        /*0034*/ 	.byte	0x00, 0xf5, 0x21, 0x00


	//----- nvinfo : EIATTR_KPARAM_INFO
	.align		4
.L_81:
        /*0038*/ 	.byte	0x04, 0x17
        /*003a*/ 	.short	(.L_83 - .L_82)
.L_82:
        /*003c*/ 	.word	0x00000000
        /*0040*/ 	.short	0x0001
        /*0042*/ 	.short	0x0008
        /*0044*/ 	.byte	0x00, 0xf5, 0x21, 0x00


	//----- nvinfo : EIATTR_KPARAM_INFO
	.align		4
.L_83:
        /*0048*/ 	.byte	0x04, 0x17
        /*004a*/ 	.short	(.L_85 - .L_84)
.L_84:
        /*004c*/ 	.word	0x00000000
        /*0050*/ 	.short	0x0000
        /*0052*/ 	.short	0x0000
        /*0054*/ 	.byte	0x00, 0xf5, 0x21, 0x00


	//----- nvinfo : EIATTR_SPARSE_MMA_MASK
	.align		4
.L_85:
        /*0058*/ 	.byte	0x03, 0x50
        /*005a*/ 	.short	0x0000


	//----- nvinfo : EIATTR_MAXREG_COUNT
	.align		4
        /*005c*/ 	.byte	0x03, 0x1b
        /*005e*/ 	.short	0x00ff


	//----- nvinfo : EIATTR_MERCURY_ISA_VERSION
	.align		4
        /*0060*/ 	.byte	0x03, 0x5f
        /*0062*/ 	.short	0x0101


	//----- nvinfo : EIATTR_VRC_CTA_INIT_COUNT
	.align		4
        /*0064*/ 	.byte	0x02, 0x4a
	.zero		1
	.zero		1


	//----- nvinfo : EIATTR_EXIT_INSTR_OFFSETS
	.align		4
        /*0068*/ 	.byte	0x04, 0x1c
        /*006a*/ 	.short	(.L_87 - .L_86)


	//   ....[0]....
.L_86:
        /*006c*/ 	.word	0x000000c0


	//   ....[1]....
        /*0070*/ 	.word	0x000001c0


	//----- nvinfo : EIATTR_CBANK_PARAM_SIZE
	.align		4
.L_87:
        /*0074*/ 	.byte	0x03, 0x19
        /*0076*/ 	.short	0x0020


	//----- nvinfo : EIATTR_PARAM_CBANK
	.align		4
        /*0078*/ 	.byte	0x04, 0x0a
        /*007a*/ 	.short	(.L_89 - .L_88)
	.align		4
.L_88:
        /*007c*/ 	.word	index@(.nv.constant0._Z21kernel_init_referencePiS_S_ii)
        /*0080*/ 	.short	0x0380
        /*0082*/ 	.short	0x0020


	//----- nvinfo : EIATTR_SW_WAR
	.align		4
.L_89:
        /*0084*/ 	.byte	0x04, 0x36
        /*0086*/ 	.short	(.L_91 - .L_90)
.L_90:
        /*0088*/ 	.word	0x00000008
.L_91:


//--------------------- .nv.callgraph             --------------------------
	.section	.nv.callgraph,"",@"SHT_CUDA_CALLGRAPH"
	.align	4
	.sectionentsize	8
	.align		4
        /*0000*/ 	.word	0x00000000
	.align		4
        /*0004*/ 	.word	0xffffffff
	.align		4
        /*0008*/ 	.word	0x00000000
	.align		4
        /*000c*/ 	.word	0xfffffffe
	.align		4
        /*0010*/ 	.word	0x00000000
	.align		4
        /*0014*/ 	.word	0xfffffffd
	.align		4
        /*0018*/ 	.word	0x00000000
	.align		4
        /*001c*/ 	.word	0xfffffffc


//--------------------- .text._Z30kernel_bottom_right_processingPiS_iii --------------------------
	.section	.text._Z30kernel_bottom_right_processingPiS_iii,"ax",@progbits
	.align	128
        .global         _Z30kernel_bottom_right_processingPiS_iii
        .type           _Z30kernel_bottom_right_processingPiS_iii,@function
        .size           _Z30kernel_bottom_right_processingPiS_iii,(.L_x_4 - _Z30kernel_bottom_right_processingPiS_iii)
        .other          _Z30kernel_bottom_right_processingPiS_iii,@"STO_CUDA_ENTRY STV_DEFAULT"
_Z30kernel_bottom_right_processingPiS_iii:
.text._Z30kernel_bottom_right_processingPiS_iii:
[----:B------:R-:W-:Y:S01]  /*0000*/  LDC R1, c[0x0][0x37c] ;  /* 0x0000df00ff017b82 */ /* 0x000fe20000000800 */
[----:B------:R-:W0:Y:S07]  /*0010*/  S2R R12, SR_TID.X ;  /* 0x00000000000c7919 */ /* 0x000e2e0000002100 */
[----:B------:R-:W0:Y:S01]  /*0020*/  S2UR UR4, SR_CTAID.X ;  /* 0x00000000000479c3 */ /* 0x000e220000002500 */
[----:B------:R-:W1:Y:S07]  /*0030*/  LDCU.64 UR8, c[0x0][0x358] ;  /* 0x00006b00ff0877ac */ /* 0x000e6e0008000a00 */
[----:B------:R-:W0:Y:S08]  /*0040*/  LDC R3, c[0x0][0x360] ;  /* 0x0000d800ff037b82 */ /* 0x000e300000000800 */
[----:B------:R-:W2:Y:S08]  /*0050*/  LDC.64 R4, c[0x0][0x390] ;  /* 0x0000e400ff047b82 */ /* 0x000eb00000000a00 */
[----:B------:R-:W3:Y:S01]  /*0060*/  LDC.64 R8, c[0x0][0x388] ;  /* 0x0000e200ff087b82 */ /* 0x000ee20000000a00 */
[----:B0-----:R-:W-:Y:S01]  /*0070*/  IMAD R0, R3, UR4, R12 ;  /* 0x0000000403007c24 */ /* 0x001fe2000f8e020c */
[----:B------:R-:W0:Y:S04]  /*0080*/  LDCU.64 UR4, c[0x0][0x380] ;  /* 0x00007000ff0477ac */ /* 0x000e280008000a00 */
[----:B--2---:R-:W-:-:S02]  /*0090*/  IADD3 R3, PT, PT, -R0, -0x2, R4 ;  /* 0xfffffffe00037810 */ /* 0x004fc40007ffe104 */
[--C-:B------:R-:W-:Y:S02]  /*00a0*/  IADD3 R2, PT, PT, -R5, R0, R4.reuse ;  /* 0x0000000005027210 */ /* 0x100fe40007ffe104 */
[----:B------:R-:W-:-:S03]  /*00b0*/  SHF.R.S32.HI R6, RZ, 0x1f, R4 ;  /* 0x0000001fff067819 */ /* 0x000fc60000011404 */
[-C--:B------:R-:W-:Y:S02]  /*00c0*/  IMAD R11, R3, R4.reuse, R2 ;  /* 0x00000004030b7224 */ /* 0x080fe400078e0202 */
[----:B------:R-:W2:Y:S02]  /*00d0*/  LDC.64 R2, c[0x0][0x380] ;  /* 0x0000e000ff027b82 */ /* 0x000ea40000000a00 */
[C---:B---3--:R-:W-:Y:S01]  /*00e0*/  IMAD.WIDE R8, R11.reuse, 0x4, R8 ;  /* 0x000000040b087825 */ /* 0x048fe200078e0208 */
[----:B------:R-:W-:-:S04]  /*00f0*/  IADD3 R4, P0, PT, R11, -R4, RZ ;  /* 0x800000040b047210 */ /* 0x000fc80007f1e0ff */
[----:B------:R-:W-:Y:S01]  /*0100*/  LEA.HI.X.SX32 R7, R11, ~R6, 0x1, P0 ;  /* 0x800000060b077211 */ /* 0x000fe200000f0eff */
[----:B-1----:R-:W3:Y:S01]  /*0110*/  LDG.E R9, desc[UR8][R8.64+-0x8] ;  /* 0xfffff80808097981 */ /* 0x002ee2000c1e1900 */
[----:B0-----:R-:W-:-:S04]  /*0120*/  LEA R6, P0, R4, UR4, 0x2 ;  /* 0x0000000404067c11 */ /* 0x001fc8000f8010ff */
[----:B------:R-:W-:Y:S02]  /*0130*/  LEA.HI.X R7, R4, UR5, R7, 0x2, P0 ;  /* 0x0000000504077c11 */ /* 0x000fe400080f1407 */
[----:B------:R-:W-:-:S03]  /*0140*/  ISETP.NE.AND P0, PT, R12, RZ, PT ;  /* 0x000000ff0c00720c */ /* 0x000fc60003f05270 */
[----:B------:R-:W3:Y:S04]  /*0150*/  LDG.E R4, desc[UR8][R6.64+-0xc] ;  /* 0xfffff40806047981 */ /* 0x000ee8000c1e1900 */
[----:B------:R-:W4:Y:S01]  /*0160*/  LDG.E R10, desc[UR8][R6.64+-0x8] ;  /* 0xfffff808060a7981 */ /* 0x000f22000c1e1900 */
[----:B--2---:R-:W-:-:S05]  /*0170*/  IMAD.WIDE R2, R11, 0x4, R2 ;  /* 0x000000040b027825 */ /* 0x004fca00078e0202 */
[----:B------:R-:W2:Y:S01]  /*0180*/  @!P0 LDG.E R11, desc[UR8][R2.64+-0xc] ;  /* 0xfffff408020b8981 */ /* 0x000ea2000c1e1900 */
[----:B------:R-:W0:Y:S01]  /*0190*/  S2UR UR6, SR_CgaCtaId ;  /* 0x00000000000679c3 */ /* 0x000e220000008800 */
[----:B------:R-:W-:Y:S02]  /*01a0*/  UMOV UR4, 0x400 ;  /* 0x0000040000047882 */ /* 0x000fe40000000000 */
[----:B------:R-:W-:Y:S01]  /*01b0*/  UIADD3 UR5, UPT, UPT, UR4, 0x1000, URZ ;  /* 0x0000100004057890 */ /* 0x000fe2000fffe0ff */
[----:B------:R-:W-:Y:S01]  /*01c0*/  ISETP.GT.AND P1, PT, R0, R5, PT ;  /* 0x000000050000720c */ /* 0x000fe20003f24270 */
[----:B0-----:R-:W-:Y:S02]  /*01d0*/  ULEA UR4, UR6, UR4, 0x18 ;  /* 0x0000000406047291 */ /* 0x001fe4000f8ec0ff */
[----:B------:R-:W-:-:S04]  /*01e0*/  ULEA UR5, UR6, UR5, 0x18 ;  /* 0x0000000506057291 */ /* 0x000fc8000f8ec0ff */
[----:B------:R-:W-:Y:S01]  /*01f0*/  LEA R5, R12, UR4, 0x2 ;  /* 0x000000040c057c11 */ /* 0x000fe2000f8e10ff */
[----:B---3--:R-:W-:Y:S01]  /*0200*/  IMAD.IADD R4, R4, 0x1, R9 ;  /* 0x0000000104047824 */ /* 0x008fe200078e0209 */
[----:B------:R-:W-:-:S04]  /*0210*/  LEA R9, R12, UR5, 0x2 ;  /* 0x000000050c097c11 */ /* 0x000fc8000f8e10ff */
[----:B------:R0:W-:Y:S04]  /*0220*/  STS [R5], R4 ;  /* 0x0000000405007388 */ /* 0x0001e80000000800 */
[----:B----4-:R0:W-:Y:S04]  /*0230*/  STS [R9+0x4], R10 ;  /* 0x0000040a09007388 */ /* 0x0101e80000000800 */
[----:B--2---:R0:W-:Y:S01]  /*0240*/  @!P0 STS [UR4+0x1000], R11 ;  /* 0x0010000bff008988 */ /* 0x0041e20008000804 */
[----:B------:R-:W-:Y:S06]  /*0250*/  BAR.SYNC.DEFER_BLOCKING 0x0 ;  /* 0x0000000000007b1d */ /* 0x000fec0000010000 */
[----:B------:R-:W-:Y:S05]  /*0260*/  @P1 EXIT ;  /* 0x000000000000194d */ /* 0x000fea0003800000 */
[----:B0-----:R-:W-:Y:S01]  /*0270*/  LDS R5, [R5] ;  /* 0x0000000005057984 */ /* 0x001fe20000000800 */
[----:B------:R-:W0:Y:S03]  /*0280*/  LDCU UR4, c[0x0][0x398] ;  /* 0x00007300ff0477ac */ /* 0x000e260008000800 */
[----:B------:R-:W0:Y:S04]  /*0290*/  LDS R0, [R9+0x4] ;  /* 0x0000040009007984 */ /* 0x000e280000000800 */
[----:B------:R-:W1:Y:S01]  /*02a0*/  LDS R4, [R9] ;  /* 0x0000000009047984 */ /* 0x000e620000000800 */
[----:B0-----:R-:W-:-:S04]  /*02b0*/  VIADDMNMX R7, R0, -UR4, R5, !PT ;  /* 0x8000000400077c46 */ /* 0x001fc8000f800105 */
[----:B-1----:R-:W-:-:S05]  /*02c0*/  VIADDMNMX R7, R4, -UR4, R7, !PT ;  /* 0x8000000404077c46 */ /* 0x002fca000f800107 */
[----:B------:R-:W-:Y:S01]  /*02d0*/  STG.E desc[UR8][R2.64+-0x8], R7 ;  /* 0xfffff80702007986 */ /* 0x000fe2000c101908 */
[----:B------:R-:W-:Y:S05]  /*02e0*/  EXIT ;  /* 0x000000000000794d */ /* 0x000fea0003800000 */
.L_x_0:
[----:B------:R-:W-:-:S00]  /*02f0*/  BRA `(.L_x_0) ;  /* 0xfffffffc00fc7947 */ /* 0x000fc0000383ffff */
[----:B------:R-:W-:-:S00]  /*0300*/  NOP ;  /* 0x0000000000007918 */ /* 0x000fc00000000000 */
[----:B------:R-:W-:-:S00]  /*0310*/  NOP ;  /* 0x0000000000007918 */ /* 0x000fc00000000000 */
[----:B------:R-:W-:-:S00]  /*0320*/  NOP ;  /* 0x0000000000007918 */ /* 0x000fc00000000000 */
[----:B------:R-:W-:-:S00]  /*0330*/  NOP ;  /* 0x0000000000007918 */ /* 0x000fc00000000000 */
[----:B------:R-:W-:-:S00]  /*0340*/  NOP ;  /* 0x0000000000007918 */ /* 0x000fc00000000000 */
[----:B------:R-:W-:-:S00]  /*0350*/  NOP ;  /* 0x0000000000007918 */ /* 0x000fc00000000000 */
[----:B------:R-:W-:-:S00]  /*0360*/  NOP ;  /* 0x0000000000007918 */ /* 0x000fc00000000000 */
[----:B------:R-:W-:-:S00]  /*0370*/  NOP ;  /* 0x0000000000007918 */ /* 0x000fc00000000000 */
.L_x_4:


//--------------------- .text._Z26kernel_top_left_processingPiS_iii --------------------------
	.section	.text._Z26kernel_top_left_processingPiS_iii,"ax",@progbits
	.align	128
        .global         _Z26kernel_top_left_processingPiS_iii
        .type           _Z26kernel_top_left_processingPiS_iii,@function
        .size           _Z26kernel_top_left_processingPiS_iii,(.L_x_5 - _Z26kernel_top_left_processingPiS_iii)
        .other          _Z26kernel_top_left_processingPiS_iii,@"STO_CUDA_ENTRY STV_DEFAULT"
_Z26kernel_top_left_processingPiS_iii:
.text._Z26kernel_top_left_processingPiS_iii:
[----:B------:R-:W-:Y:S01]  /*0000*/  LDC R1, c[0x0][0x37c] ;  /* 0x0000df00ff017b82 */ /* 0x000fe20000000800 */
[----:B------:R-:W0:Y:S07]  /*0010*/  S2R R12, SR_TID.X ;  /* 0x00000000000c7919 */ /* 0x000e2e0000002100 */
[----:B------:R-:W1:Y:S01]  /*0020*/  S2UR UR4, SR_CTAID.X ;  /* 0x00000000000479c3 */ /* 0x000e620000002500 */
[----:B------:R-:W2:Y:S07]  /*0030*/  LDCU.64 UR8, c[0x0][0x358] ;  /* 0x00006b00ff0877ac */ /* 0x000eae0008000a00 */
[----:B------:R-:W1:Y:S08]  /*0040*/  LDC R7, c[0x0][0x360] ;  /* 0x0000d800ff077b82 */ /* 0x000e700000000800 */
[----:B------:R-:W3:Y:S08]  /*0050*/  LDC.64 R2, c[0x0][0x390] ;  /* 0x0000e400ff027b82 */ /* 0x000ef00000000a00 */
[----:B------:R-:W4:Y:S01]  /*0060*/  LDC.64 R8, c[0x0][0x388] ;  /* 0x0000e200ff087b82 */ /* 0x000f220000000a00 */
[----:B0-----:R-:W-:-:S07]  /*0070*/  ISETP.NE.AND P0, PT, R12, RZ, PT ;  /* 0x000000ff0c00720c */ /* 0x001fce0003f05270 */
[----:B------:R-:W0:Y:S01]  /*0080*/  LDC.64 R4, c[0x0][0x380] ;  /* 0x0000e000ff047b82 */ /* 0x000e220000000a00 */
[----:B-1----:R-:W-:-:S04]  /*0090*/  IMAD R0, R7, UR4, R12 ;  /* 0x0000000407007c24 */ /* 0x002fc8000f8e020c */
[-C--:B---3--:R-:W-:Y:S01]  /*00a0*/  IMAD R6, R0, R2.reuse, R2 ;  /* 0x0000000200067224 */ /* 0x088fe200078e0202 */
[----:B------:R-:W-:-:S04]  /*00b0*/  LOP3.LUT R2, RZ, R2, RZ, 0x33, !PT ;  /* 0x00000002ff027212 */ /* 0x000fc800078e33ff */
[----:B------:R-:W-:-:S05]  /*00c0*/  IADD3 R11, PT, PT, R6, R3, -R0 ;  /* 0x00000003060b7210 */ /* 0x000fca0007ffe800 */
[----:B------:R-:W-:-:S04]  /*00d0*/  VIADD R7, R11, 0x1 ;  /* 0x000000010b077836 */ /* 0x000fc80000000000 */
[C---:B------:R-:W-:Y:S02]  /*00e0*/  IMAD.IADD R13, R7.reuse, 0x1, R2 ;  /* 0x00000001070d7824 */ /* 0x040fe400078e0202 */
[----:B----4-:R-:W-:-:S04]  /*00f0*/  IMAD.WIDE R8, R7, 0x4, R8 ;  /* 0x0000000407087825 */ /* 0x010fc800078e0208 */
[--C-:B0-----:R-:W-:Y:S02]  /*0100*/  IMAD.WIDE R6, R13, 0x4, R4.reuse ;  /* 0x000000040d067825 */ /* 0x101fe400078e0204 */
[----:B--2---:R-:W2:Y:S02]  /*0110*/  LDG.E R9, desc[UR8][R8.64] ;  /* 0x0000000808097981 */ /* 0x004ea4000c1e1900 */
[----:B------:R-:W-:Y:S02]  /*0120*/  IMAD.WIDE R4, R11, 0x4, R4 ;  /* 0x000000040b047825 */ /* 0x000fe400078e0204 */
[----:B------:R-:W2:Y:S04]  /*0130*/  LDG.E R2, desc[UR8][R6.64] ;  /* 0x0000000806027981 */ /* 0x000ea8000c1e1900 */
[----:B------:R-:W3:Y:S04]  /*0140*/  LDG.E R10, desc[UR8][R4.64] ;  /* 0x00000008040a7981 */ /* 0x000ee8000c1e1900 */
[----:B------:R-:W4:Y:S01]  /*0150*/  @!P0 LDG.E R11, desc[UR8][R6.64+0x4] ;  /* 0x00000408060b8981 */ /* 0x000f22000c1e1900 */
[----:B------:R-:W0:Y:S01]  /*0160*/  S2UR UR6, SR_CgaCtaId ;  /* 0x00000000000679c3 */ /* 0x000e220000008800 */
[----:B------:R-:W-:Y:S01]  /*0170*/  UMOV UR4, 0x400 ;  /* 0x0000040000047882 */ /* 0x000fe20000000000 */
[----:B------:R-:W-:Y:S01]  /*0180*/  ISETP.GT.AND P1, PT, R0, R3, PT ;  /* 0x000000030000720c */ /* 0x000fe20003f24270 */
[----:B------:R-:W-:-:S02]  /*0190*/  UIADD3 UR5, UPT, UPT, UR4, 0x1000, URZ ;  /* 0x0000100004057890 */ /* 0x000fc4000fffe0ff */
[----:B0-----:R-:W-:Y:S02]  /*01a0*/  ULEA UR4, UR6, UR4, 0x18 ;  /* 0x0000000406047291 */ /* 0x001fe4000f8ec0ff */
[----:B------:R-:W-:-:S04]  /*01b0*/  ULEA UR5, UR6, UR5, 0x18 ;  /* 0x0000000506057291 */ /* 0x000fc8000f8ec0ff */
[----:B------:R-:W-:Y:S01]  /*01c0*/  LEA R3, R12, UR4, 0x2 ;  /* 0x000000040c037c11 */ /* 0x000fe2000f8e10ff */
[----:B--2---:R-:W-:Y:S01]  /*01d0*/  IMAD.IADD R2, R2, 0x1, R9 ;  /* 0x0000000102027824 */ /* 0x004fe200078e0209 */
[----:B------:R-:W-:-:S04]  /*01e0*/  LEA R9, R12, UR5, 0x2 ;  /* 0x000000050c097c11 */ /* 0x000fc8000f8e10ff */
[----:B------:R0:W-:Y:S04]  /*01f0*/  STS [R3], R2 ;  /* 0x0000000203007388 */ /* 0x0001e80000000800 */
[----:B---3--:R0:W-:Y:S04]  /*0200*/  STS [R9+0x4], R10 ;  /* 0x0000040a09007388 */ /* 0x0081e80000000800 */
[----:B----4-:R0:W-:Y:S01]  /*0210*/  @!P0 STS [UR4+0x1000], R11 ;  /* 0x0010000bff008988 */ /* 0x0101e20008000804 */
        /* <DEDUP_REMOVED lines=10> */
.L_x_1:
        /* <DEDUP_REMOVED lines=12> */
.L_x_5:


//--------------------- .text._Z26kernel_init_input_itemsetsPiii --------------------------
	.section	.text._Z26kernel_init_input_itemsetsPiii,"ax",@progbits
	.align	128
        .global         _Z26kernel_init_input_itemsetsPiii
        .type           _Z26kernel_init_input_itemsetsPiii,@function
        .size           _Z26kernel_init_input_itemsetsPiii,(.L_x_6 - _Z26kernel_init_input_itemsetsPiii)
        .other          _Z26kernel_init_input_itemsetsPiii,@"STO_CUDA_ENTRY STV_DEFAULT"
_Z26kernel_init_input_itemsetsPiii:
.text._Z26kernel_init_input_itemsetsPiii:
[----:B------:R-:W-:Y:S01]  /*0000*/  LDC R1, c[0x0][0x37c] ;  /* 0x0000df00ff017b82 */ /* 0x000fe20000000800 */
[----:B------:R-:W0:Y:S07]  /*0010*/  S2R R7, SR_TID.X ;  /* 0x0000000000077919 */ /* 0x000e2e0000002100 */
[----:B------:R-:W0:Y:S01]  /*0020*/  S2UR UR4, SR_CTAID.X ;  /* 0x00000000000479c3 */ /* 0x000e220000002500 */
[----:B------:R-:W1:Y:S07]  /*0030*/  LDCU UR6, c[0x0][0x388] ;  /* 0x00007100ff0677ac */ /* 0x000e6e0008000800 */
[----:B------:R-:W0:Y:S02]  /*0040*/  LDC R0, c[0x0][0x360] ;  /* 0x0000d800ff007b82 */ /* 0x000e240000000800 */
[----:B0-----:R-:W-:-:S05]  /*0050*/  IMAD R7, R0, UR4, R7 ;  /* 0x0000000400077c24 */ /* 0x001fca000f8e0207 */
[----:B-1----:R-:W-:-:S13]  /*0060*/  ISETP.GE.AND P0, PT, R7, UR6, PT ;  /* 0x0000000607007c0c */ /* 0x002fda000bf06270 */
[----:B------:R-:W-:Y:S05]  /*0070*/  @P0 EXIT ;  /* 0x000000000000094d */ /* 0x000fea0003800000 */
[----:B------:R-:W0:Y:S01]  /*0080*/  LDC.64 R4, c[0x0][0x380] ;  /* 0x0000e000ff047b82 */ /* 0x000e220000000a00 */
[----:B------:R-:W1:Y:S01]  /*0090*/  LDCU UR7, c[0x0][0x38c] ;  /* 0x00007180ff0777ac */ /* 0x000e620008000800 */
[----:B------:R-:W-:Y:S01]  /*00a0*/  IADD3 R9, PT, PT, RZ, -R7, RZ ;  /* 0x80000007ff097210 */ /* 0x000fe20007ffe0ff */
[----:B------:R-:W-:Y:S01]  /*00b0*/  IMAD R3, R7, UR6, RZ ;  /* 0x0000000607037c24 */ /* 0x000fe2000f8e02ff */
[----:B------:R-:W2:Y:S03]  /*00c0*/  LDCU.64 UR4, c[0x0][0x358] ;  /* 0x00006b00ff0477ac */ /* 0x000ea60008000a00 */
[----:B-1----:R-:W-:Y:S02]  /*00d0*/  IMAD R9, R9, UR7, RZ ;  /* 0x0000000709097c24 */ /* 0x002fe4000f8e02ff */
[----:B0-----:R-:W-:-:S04]  /*00e0*/  IMAD.WIDE R2, R3, 0x4, R4 ;  /* 0x0000000403027825 */ /* 0x001fc800078e0204 */
[----:B------:R-:W-:Y:S01]  /*00f0*/  IMAD.WIDE R4, R7, 0x4, R4 ;  /* 0x0000000407047825 */ /* 0x000fe200078e0204 */
[----:B--2---:R-:W-:Y:S04]  /*0100*/  STG.E desc[UR4][R2.64], R9 ;  /* 0x0000000902007986 */ /* 0x004fe8000c101904 */
[----:B------:R-:W-:Y:S01]  /*0110*/  STG.E desc[UR4][R4.64], R9 ;  /* 0x0000000904007986 */ /* 0x000fe2000c101904 */
[----:B------:R-:W-:Y:S05]  /*0120*/  EXIT ;  /* 0x000000000000794d */ /* 0x000fea0003800000 */
.L_x_2:
        /* <DEDUP_REMOVED lines=13> */
.L_x_6:


//--------------------- .text._Z21kernel_init_referencePiS_S_ii --------------------------
	.section	.text._Z21kernel_init_referencePiS_S_ii,"ax",@progbits
	.align	128
        .global         _Z21kernel_init_referencePiS_S_ii
        .type           _Z21kernel_init_referencePiS_S_ii,@function
        .size           _Z21kernel_init_referencePiS_S_ii,(.L_x_7 - _Z21kernel_init_referencePiS_S_ii)
        .other          _Z21kernel_init_referencePiS_S_ii,@"STO_CUDA_ENTRY STV_DEFAULT"
_Z21kernel_init_referencePiS_S_ii:
.text._Z21kernel_init_referencePiS_S_ii:
[----:B------:R-:W-:Y:S01]  /*0000*/  LDC R1, c[0x0][0x37c] ;  /* 0x0000df00ff017b82 */ /* 0x000fe20000000800 */
[----:B------:R-:W0:Y:S07]  /*0010*/  S2R R11, SR_TID.X ;  /* 0x00000000000b7919 */ /* 0x000e2e0000002100 */
[----:B------:R-:W1:Y:S01]  /*0020*/  LDC R3, c[0x0][0x364] ;  /* 0x0000d900ff037b82 */ /* 0x000e620000000800 */
[----:B------:R-:W2:Y:S01]  /*0030*/  LDCU.64 UR6, c[0x0][0x398] ;  /* 0x00007300ff0677ac */ /* 0x000ea20008000a00 */
[----:B------:R-:W1:Y:S06]  /*0040*/  S2R R0, SR_TID.Y ;  /* 0x0000000000007919 */ /* 0x000e6c0000002200 */
[----:B------:R-:W0:Y:S08]  /*0050*/  S2UR UR5, SR_CTAID.X ;  /* 0x00000000000579c3 */ /* 0x000e300000002500 */
[----:B------:R-:W0:Y:S08]  /*0060*/  LDC R2, c[0x0][0x360] ;  /* 0x0000d800ff027b82 */ /* 0x000e300000000800 */
[----:B------:R-:W1:Y:S01]  /*0070*/  S2UR UR4, SR_CTAID.Y ;  /* 0x00000000000479c3 */ /* 0x000e620000002600 */
[----:B0-----:R-:W-:-:S05]  /*0080*/  IMAD R11, R2, UR5, R11 ;  /* 0x00000005020b7c24 */ /* 0x001fca000f8e020b */
[----:B--2---:R-:W-:Y:S01]  /*0090*/  ISETP.GE.AND P0, PT, R11, UR7, PT ;  /* 0x000000070b007c0c */ /* 0x004fe2000bf06270 */
[----:B-1----:R-:W-:-:S05]  /*00a0*/  IMAD R0, R3, UR4, R0 ;  /* 0x0000000403007c24 */ /* 0x002fca000f8e0200 */
[----:B------:R-:W-:-:S13]  /*00b0*/  ISETP.GE.OR P0, PT, R0, UR6, P0 ;  /* 0x0000000600007c0c */ /* 0x000fda0008706670 */
[----:B------:R-:W-:Y:S05]  /*00c0*/  @P0 EXIT ;  /* 0x000000000000094d */ /* 0x000fea0003800000 */
[----:B------:R-:W0:Y:S01]  /*00d0*/  LDC.64 R4, c[0x0][0x390] ;  /* 0x0000e400ff047b82 */ /* 0x000e220000000a00 */
[----:B------:R-:W1:Y:S01]  /*00e0*/  LDCU.64 UR4, c[0x0][0x358] ;  /* 0x00006b00ff0477ac */ /* 0x000e620008000a00 */
[----:B------:R-:W-:-:S06]  /*00f0*/  IMAD R0, R0, UR7, RZ ;  /* 0x0000000700007c24 */ /* 0x000fcc000f8e02ff */
[----:B------:R-:W2:Y:S01]  /*0100*/  LDC.64 R6, c[0x0][0x388] ;  /* 0x0000e200ff067b82 */ /* 0x000ea20000000a00 */
[----:B0-----:R-:W-:-:S04]  /*0110*/  IMAD.WIDE R2, R0, 0x4, R4 ;  /* 0x0000000400027825 */ /* 0x001fc800078e0204 */
[----:B------:R-:W-:Y:S02]  /*0120*/  IMAD.WIDE R4, R11, 0x4, R4 ;  /* 0x000000040b047825 */ /* 0x000fe400078e0204 */
[----:B-1----:R-:W3:Y:S04]  /*0130*/  LDG.E R2, desc[UR4][R2.64] ;  /* 0x0000000402027981 */ /* 0x002ee8000c1e1900 */
[----:B------:R-:W3:Y:S02]  /*0140*/  LDG.E R5, desc[UR4][R4.64] ;  /* 0x0000000404057981 */ /* 0x000ee4000c1e1900 */
[----:B---3--:R-:W-:-:S04]  /*0150*/  IMAD R9, R2, 0x18, R5 ;  /* 0x0000001802097824 */ /* 0x008fc800078e0205 */
[----:B--2---:R-:W-:Y:S02]  /*0160*/  IMAD.WIDE R6, R9, 0x4, R6 ;  /* 0x0000000409067825 */ /* 0x004fe400078e0206 */
[----:B------:R-:W0:Y:S04]  /*0170*/  LDC.64 R8, c[0x0][0x380] ;  /* 0x0000e000ff087b82 */ /* 0x000e280000000a00 */
[----:B------:R-:W2:Y:S01]  /*0180*/  LDG.E R7, desc[UR4][R6.64] ;  /* 0x0000000406077981 */ /* 0x000ea2000c1e1900 */
[----:B------:R-:W-:-:S05]  /*0190*/  IADD3 R11, PT, PT, R11, R0, RZ ;  /* 0x000000000b0b7210 */ /* 0x000fca0007ffe0ff */
[----:B0-----:R-:W-:-:S05]  /*01a0*/  IMAD.WIDE R8, R11, 0x4, R8 ;  /* 0x000000040b087825 */ /* 0x001fca00078e0208 */
[----:B--2---:R-:W-:Y:S01]  /*01b0*/  STG.E desc[UR4][R8.64], R7 ;  /* 0x0000000708007986 */ /* 0x004fe2000c101904 */
[----:B------:R-:W-:Y:S05]  /*01c0*/  EXIT ;  /* 0x000000000000794d */ /* 0x000fea0003800000 */
.L_x_3:
        /* <DEDUP_REMOVED lines=11> */
.L_x_7:


//--------------------- .nv.shared._Z30kernel_bottom_right_processingPiS_iii --------------------------
	.section	.nv.shared._Z30kernel_bottom_right_processingPiS_iii,"aw",@nobits
	.sectionflags	@""
	.align	4
.nv.shared._Z30kernel_bottom_right_processingPiS_iii:
	.zero		9220


//--------------------- .nv.shared.reserved.0     --------------------------
	.section	.nv.shared.reserved.0,"aw",@nobits
	.weak		__nv_reservedSMEM_offset_0_alias
	.size		__nv_reservedSMEM_offset_0_alias, 0, 64
	.other		__nv_reservedSMEM_offset_0_alias,@"STO_CUDA_RESERVED_SHARED STV_DEFAULT"
__nv_reservedSMEM_offset_0_alias:
	.zero		0
	.zero		64


//--------------------- .nv.shared._Z26kernel_top_left_processingPiS_iii --------------------------
	.section	.nv.shared._Z26kernel_top_left_processingPiS_iii,"aw",@nobits
	.sectionflags	@""
	.align	4
.nv.shared._Z26kernel_top_left_processingPiS_iii:
	.zero		9220


//--------------------- .nv.constant0._Z30kernel_bottom_right_processingPiS_iii --------------------------
	.section	.nv.constant0._Z30kernel_bottom_right_processingPiS_iii,"a",@progbits
	.sectionflags	@""
	.align	4
.nv.constant0._Z30kernel_bottom_right_processingPiS_iii:
	.zero		924


//--------------------- .nv.constant0._Z26kernel_top_left_processingPiS_iii --------------------------
	.section	.nv.constant0._Z26kernel_top_left_processingPiS_iii,"a",@progbits
	.sectionflags	@""
	.align	4
.nv.constant0._Z26kernel_top_left_processingPiS_iii:
	.zero		924


//--------------------- .nv.constant0._Z26kernel_init_input_itemsetsPiii --------------------------
	.section	.nv.constant0._Z26kernel_init_input_itemsetsPiii,"a",@progbits
	.sectionflags	@""
	.align	4
.nv.constant0._Z26kernel_init_input_itemsetsPiii:
	.zero		912


//--------------------- .nv.constant0._Z21kernel_init_referencePiS_S_ii --------------------------
	.section	.nv.constant0._Z21kernel_init_referencePiS_S_ii,"a",@progbits
	.sectionflags	@""
	.align	4
.nv.constant0._Z21kernel_init_referencePiS_S_ii:
	.zero		928


//--------------------- SYMBOLS --------------------------

	.type		.nv.reservedSmem.offset0,@object
	.size		.nv.reservedSmem.offset0,0x4
	.type		.nv.reservedSmem.cap,@object
	.size		.nv.reservedSmem.cap,0x4
